	.headerflags	@"EF_CUDA_TEXMODE_UNIFIED EF_CUDA_64BIT_ADDRESS EF_CUDA_ACCELERATORS EF_CUDA_SM90 EF_CUDA_VIRTUAL_SM(EF_CUDA_SM90)"
	.elftype	@"ET_EXEC"


//--------------------- .nv.info                  --------------------------
	.section	.nv.info,"",@"SHT_CUDA_INFO"
	.align	4


	//----- nvinfo : EIATTR_REGCOUNT
	.align		4
        /*0000*/ 	.byte	0x04, 0x2f
        /*0002*/ 	.short	(.L_1 - .L_0)
	.align		4
.L_0:
        /*0004*/ 	.word	index@(triton_poi_fused_clone_1)
        /*0008*/ 	.word	0x0000000c


	//----- nvinfo : EIATTR_MIN_STACK_SIZE
	.align		4
.L_1:
        /*000c*/ 	.byte	0x04, 0x12
        /*000e*/ 	.short	(.L_3 - .L_2)
	.align		4
.L_2:
        /*0010*/ 	.word	index@(triton_poi_fused_clone_1)
        /*0014*/ 	.word	0x00000000


	//----- nvinfo : EIATTR_FRAME_SIZE
	.align		4
.L_3:
        /*0018*/ 	.byte	0x04, 0x11
        /*001a*/ 	.short	(.L_5 - .L_4)
	.align		4
.L_4:
        /*001c*/ 	.word	index@(triton_poi_fused_clone_1)
        /*0020*/ 	.word	0x00000000


	//----- nvinfo : EIATTR_MIN_STACK_SIZE
	.align		4
.L_5:
        /*0024*/ 	.byte	0x04, 0x12
        /*0026*/ 	.short	(.L_7 - .L_6)
	.align		4
.L_6:
        /*0028*/ 	.word	index@(triton_poi_fused_clone_1)
        /*002c*/ 	.word	0x00000000
.L_7:


//--------------------- .nv.info.triton_poi_fused_clone_1 --------------------------
	.section	.nv.info.triton_poi_fused_clone_1,"",@"SHT_CUDA_INFO"
	.sectionflags	@""
	.align	4


	//----- nvinfo : EIATTR_CUDA_API_VERSION
	.align		4
        /*0000*/ 	.byte	0x04, 0x37
        /*0002*/ 	.short	(.L_9 - .L_8)
.L_8:
        /*0004*/ 	.word	0x0000007c


	//----- nvinfo : EIATTR_KPARAM_INFO
	.align		4
.L_9:
        /*0008*/ 	.byte	0x04, 0x17
        /*000a*/ 	.short	(.L_11 - .L_10)
.L_10:
        /*000c*/ 	.word	0x00000000
        /*0010*/ 	.short	0x0002
        /*0012*/ 	.short	0x0010
        /*0014*/ 	.byte	0x00, 0xf0, 0x11, 0x00


	//----- nvinfo : EIATTR_KPARAM_INFO
	.align		4
.L_11:
        /*0018*/ 	.byte	0x04, 0x17
        /*001a*/ 	.short	(.L_13 - .L_12)
.L_12:
        /*001c*/ 	.word	0x00000000
        /*0020*/ 	.short	0x0001
        /*0022*/ 	.short	0x0008
        /*0024*/ 	.byte	0x00, 0xf4, 0x21, 0x00


	//----- nvinfo : EIATTR_KPARAM_INFO
	.align		4
.L_13:
        /*0028*/ 	.byte	0x04, 0x17
        /*002a*/ 	.short	(.L_15 - .L_14)
.L_14:
        /*002c*/ 	.word	0x00000000
        /*0030*/ 	.short	0x0000
        /*0032*/ 	.short	0x0000
        /*0034*/ 	.byte	0x00, 0xf4, 0x21, 0x00


	//----- nvinfo : EIATTR_SPARSE_MMA_MASK
	.align		4
.L_15:
        /*0038*/ 	.byte	0x03, 0x50
        /*003a*/ 	.short	0x0000


	//----- nvinfo : EIATTR_MAXREG_COUNT
	.align		4
        /*003c*/ 	.byte	0x03, 0x1b
        /*003e*/ 	.short	0x00ff


	//----- nvinfo : EIATTR_EXIT_INSTR_OFFSETS
	.align		4
        /*0040*/ 	.byte	0x04, 0x1c
        /*0042*/ 	.short	(.L_17 - .L_16)


	//   ....[0]....
.L_16:
        /*0044*/ 	.word	0x00000170


	//   ....[1]....
        /*0048*/ 	.word	0x00000190


	//----- nvinfo : EIATTR_REQNTID
	.align		4
.L_17:
        /*004c*/ 	.byte	0x04, 0x10
        /*004e*/ 	.short	(.L_19 - .L_18)
.L_18:
        /*0050*/ 	.word	0x00000020
        /*0054*/ 	.word	0x00000001
        /*0058*/ 	.word	0x00000001


	//----- nvinfo : EIATTR_CRS_STACK_SIZE
	.align		4
.L_19:
        /*005c*/ 	.byte	0x04, 0x1e
        /*005e*/ 	.short	(.L_21 - .L_20)
.L_20:
        /*0060*/ 	.word	0x00000000


	//----- nvinfo : EIATTR_CBANK_PARAM_SIZE
	.align		4
.L_21:
        /*0064*/ 	.byte	0x03, 0x19
        /*0066*/ 	.short	0x0014


	//----- nvinfo : EIATTR_PARAM_CBANK
	.align		4
        /*0068*/ 	.byte	0x04, 0x0a
        /*006a*/ 	.short	(.L_23 - .L_22)
	.align		4
.L_22:
        /*006c*/ 	.word	index@(.nv.constant0.triton_poi_fused_clone_1)
        /*0070*/ 	.short	0x0210
        /*0072*/ 	.short	0x0014


	//----- nvinfo : EIATTR_SW_WAR
	.align		4
.L_23:
        /*0074*/ 	.byte	0x04, 0x36
        /*0076*/ 	.short	(.L_25 - .L_24)
.L_24:
        /*0078*/ 	.word	0x00000008
.L_25:


//--------------------- .nv.callgraph             --------------------------
	.section	.nv.callgraph,"",@"SHT_CUDA_CALLGRAPH"
	.align	4
	.sectionentsize	8
	.align		4
        /*0000*/ 	.word	0x00000000
	.align		4
        /*0004*/ 	.word	0xffffffff
	.align		4
        /*0008*/ 	.word	0x00000000
	.align		4
        /*000c*/ 	.word	0xfffffffe
	.align		4
        /*0010*/ 	.word	0x00000000
	.align		4
        /*0014*/ 	.word	0xfffffffd
	.align		4
        /*0018*/ 	.word	0x00000000
	.align		4
        /*001c*/ 	.word	0xfffffffc


//--------------------- .text.triton_poi_fused_clone_1 --------------------------
	.section	.text.triton_poi_fused_clone_1,"ax",@progbits
	.align	128
        .global         triton_poi_fused_clone_1
        .type           triton_poi_fused_clone_1,@function
        .size           triton_poi_fused_clone_1,(.L_x_3 - triton_poi_fused_clone_1)
        .other          triton_poi_fused_clone_1,@"STO_CUDA_ENTRY STV_DEFAULT"
triton_poi_fused_clone_1:
.text.triton_poi_fused_clone_1:
[----:B------:R-:W0:Y:S02]  /*0000*/  LDC R1, c[0x0][0x28] ;  /* 0x00000a00ff017b82 */ /* 0x000e240000000800 */
[----:B------:R-:W1:Y:S01]  /*0010*/  S2R R0, SR_TID.X ;  /* 0x0000000000007919 */ /* 0x000e620000002100 */
[----:B------:R-:W2:Y:S01]  /*0020*/  LDC.64 R4, c[0x0][0x218] ;  /* 0x00008600ff047b82 */ /* 0x000ea20000000a00 */
[----:B------:R-:W-:Y:S01]  /*0030*/  ULDC.64 UR4, c[0x0][0x208] ;  /* 0x0000820000047ab9 */ /* 0x000fe20000000a00 */
[----:B------:R-:W-:Y:S01]  /*0040*/  BSSY B0, `(.L_x_0) ;  /* 0x0000012000007945 */ /* 0x000fe20003800000 */
[----:B------:R-:W3:Y:S05]  /*0050*/  S2R R7, SR_CTAID.X ;  /* 0x0000000000077919 */ /* 0x000eea0000002500 */
[----:B------:R-:W4:Y:S01]  /*0060*/  LDC.64 R2, c[0x0][0x210] ;  /* 0x00008400ff027b82 */ /* 0x000f220000000a00 */
[----:B-1----:R-:W-:-:S05]  /*0070*/  IMAD.SHL.U32 R0, R0, 0x2, RZ ;  /* 0x0000000200007824 */ /* 0x002fca00078e00ff */
[----:B------:R-:W-:-:S05]  /*0080*/  LOP3.LUT R0, R0, 0x3e, RZ, 0xc0, !PT ;  /* 0x0000003e00007812 */ /* 0x000fca00078ec0ff */
[----:B---3--:R-:W-:-:S04]  /*0090*/  IMAD R7, R7, 0x40, R0 ;  /* 0x0000004007077824 */ /* 0x008fc800078e0200 */
[C---:B--2---:R-:W-:Y:S01]  /*00a0*/  IMAD.WIDE R4, R7.reuse, 0x4, R4 ;  /* 0x0000000407047825 */ /* 0x044fe200078e0204 */
[----:B------:R-:W-:Y:S02]  /*00b0*/  SHF.R.S32.HI R0, RZ, 0x1f, R7 ;  /* 0x0000001fff007819 */ /* 0x000fe40000011407 */
[----:B------:R-:W-:Y:S02]  /*00c0*/  ISETP.GE.AND P0, PT, R7, 0x40, PT ;  /* 0x000000400700780c */ /* 0x000fe40003f06270 */
[----:B------:R-:W-:-:S05]  /*00d0*/  LEA.HI R0, R0, R7, RZ, 0x4 ;  /* 0x0000000700007211 */ /* 0x000fca00078f20ff */
[C---:B------:R-:W-:Y:S01]  /*00e0*/  IMAD.SHL.U32 R6, R0.reuse, 0x2, RZ ;  /* 0x0000000200067824 */ /* 0x040fe200078e00ff */
[----:B------:R-:W-:-:S04]  /*00f0*/  LOP3.LUT R0, R0, 0xfffffff0, RZ, 0xc0, !PT ;  /* 0xfffffff000007812 */ /* 0x000fc800078ec0ff */
[----:B------:R-:W-:-:S04]  /*0100*/  LOP3.LUT R6, R6, 0xffffffe0, RZ, 0xc0, !PT ;  /* 0xffffffe006067812 */ /* 0x000fc800078ec0ff */
[----:B------:R-:W-:Y:S02]  /*0110*/  IADD3 R9, R6, R7, -R0 ;  /* 0x0000000706097210 */ /* 0x000fe40007ffe800 */
[----:B------:R-:W-:-:S03]  /*0120*/  CS2R R6, SRZ ;  /* 0x0000000000067805 */ /* 0x000fc6000001ff00 */
[----:B----4-:R-:W-:Y:S01]  /*0130*/  IMAD.WIDE R2, R9, 0x4, R2 ;  /* 0x0000000409027825 */ /* 0x010fe200078e0202 */
[----:B------:R-:W-:Y:S06]  /*0140*/  @P0 BRA `(.L_x_1) ;  /* 0x0000000000040947 */ /* 0x000fec0003800000 */
[----:B------:R1:W5:Y:S02]  /*0150*/  LDG.E.64 R6, desc[UR4][R2.64] ;  /* 0x0000000402067981 */ /* 0x000364000c1e1b00 */
.L_x_1:
[----:B------:R-:W-:Y:S05]  /*0160*/  BSYNC B0 ;  /* 0x0000000000007941 */ /* 0x000fea0003800000 */
.L_x_0:
[----:B------:R-:W-:Y:S05]  /*0170*/  @P0 EXIT ;  /* 0x000000000000094d */ /* 0x000fea0003800000 */
[----:B-----5:R-:W-:Y:S01]  /*0180*/  STG.E.64 desc[UR4][R4.64], R6 ;  /* 0x0000000604007986 */ /* 0x020fe2000c101b04 */
[----:B------:R-:W-:Y:S05]  /*0190*/  EXIT ;  /* 0x000000000000794d */ /* 0x000fea0003800000 */
.L_x_2:
[----:B------:R-:W-:-:S00]  /*01a0*/  BRA `(.L_x_2) ;  /* 0xfffffffc00fc7947 */ /* 0x000fc0000383ffff */
[----:B------:R-:W-:-:S00]  /*01b0*/  NOP ;  /* 0x0000000000007918 */ /* 0x000fc00000000000 */
        /* <DEDUP_REMOVED lines=12> */
.L_x_3:


//--------------------- .nv.constant0.triton_poi_fused_clone_1 --------------------------
	.section	.nv.constant0.triton_poi_fused_clone_1,"a",@progbits
	.sectionflags	@""
	.align	4
.nv.constant0.triton_poi_fused_clone_1:
	.zero		548
